//
// Generated by NVIDIA NVVM Compiler
//
// Compiler Build ID: CL-36424714
// Cuda compilation tools, release 13.0, V13.0.88
// Based on NVVM 20.0.0
//

.version 9.0
.target sm_100
.address_size 64

	// .globl	_Z10stencil_2dPiS_
// _ZZ10stencil_2dPiS_E4temp has been demoted

.visible .entry _Z10stencil_2dPiS_(
	.param .u64 .ptr .align 1 _Z10stencil_2dPiS__param_0,
	.param .u64 .ptr .align 1 _Z10stencil_2dPiS__param_1
)
{
	.reg .pred 	%p<3>;
	.reg .b32 	%r<41>;
	.reg .b64 	%rd<9>;
	// demoted variable
	.shared .align 4 .b8 _ZZ10stencil_2dPiS_E4temp[5184];
	ld.param.u64 	%rd3, [_Z10stencil_2dPiS__param_0];
	ld.param.u64 	%rd2, [_Z10stencil_2dPiS__param_1];
	cvta.to.global.u64 	%rd4, %rd3;
	mov.u32 	%r5, %ctaid.x;
	mov.u32 	%r6, %ntid.x;
	mov.u32 	%r1, %tid.x;
	mad.lo.s32 	%r7, %r5, %r6, %r1;
	mov.u32 	%r8, %ctaid.y;
	mov.u32 	%r9, %ntid.y;
	mov.u32 	%r2, %tid.y;
	mad.lo.s32 	%r10, %r8, %r9, %r2;
	mad.lo.s32 	%r3, %r10, 68, %r7;
	mul.wide.s32 	%rd5, %r3, 4;
	add.s64 	%rd1, %rd4, %rd5;
	ld.global.u32 	%r11, [%rd1];
	mov.u32 	%r12, _ZZ10stencil_2dPiS_E4temp;
	mad.lo.s32 	%r13, %r1, 144, %r12;
	shl.b32 	%r14, %r2, 2;
	add.s32 	%r15, %r13, %r14;
	add.s32 	%r4, %r15, 288;
	st.shared.u32 	[%r15+296], %r11;
	setp.gt.u32 	%p1, %r1, 1;
	@%p1 bra 	$L__BB0_2;
	ld.global.u32 	%r16, [%rd1+-8];
	st.shared.u32 	[%r4+-280], %r16;
	ld.global.u32 	%r17, [%rd1+128];
	st.shared.u32 	[%r4+4616], %r17;
$L__BB0_2:
	setp.gt.u32 	%p2, %r2, 1;
	@%p2 bra 	$L__BB0_4;
	ld.global.u32 	%r18, [%rd1+-544];
	st.shared.u32 	[%r4], %r18;
	ld.global.u32 	%r19, [%rd1+8704];
	st.shared.u32 	[%r4+136], %r19;
$L__BB0_4:
	bar.sync 	0;
	add.s32 	%r22, %r12, %r14;
	mad.lo.s32 	%r23, %r1, 144, %r22;
	ld.shared.u32 	%r24, [%r23+8];
	ld.shared.u32 	%r25, [%r4];
	add.s32 	%r26, %r24, %r25;
	ld.shared.u32 	%r27, [%r23+152];
	add.s32 	%r28, %r27, %r26;
	ld.shared.u32 	%r29, [%r4+4];
	add.s32 	%r30, %r28, %r29;
	ld.shared.u32 	%r31, [%r23+440];
	add.s32 	%r32, %r31, %r30;
	ld.shared.u32 	%r33, [%r4+12];
	add.s32 	%r34, %r32, %r33;
	ld.shared.u32 	%r35, [%r23+584];
	add.s32 	%r36, %r35, %r34;
	ld.shared.u32 	%r37, [%r4+16];
	add.s32 	%r38, %r36, %r37;
	cvta.to.global.u64 	%rd6, %rd2;
	ld.shared.u32 	%r39, [%r4+8];
	add.s32 	%r40, %r39, %r38;
	add.s64 	%rd8, %rd6, %rd5;
	st.global.u32 	[%rd8], %r40;
	ret;

}


// ===== COMPILED SASS (sm_100) =====

	.target	sm_100

	.elftype	@"ET_EXEC"


//--------------------- .note.nv.tkinfo           --------------------------
	.section	.note.nv.tkinfo,"",@"SHT_NOTE"
	.sectionflags	@"SHF_NOTE_NV_TKINFO"
	.tkinfo
        /*0018*/ 	.word	0x00000002
        /*0030*/ 	.string	""
        /*0030*/ 	.string	"ptxas"
        /*0030*/ 	.string	"Cuda compilation tools, release 13.0, V13.0.88"
        /*0030*/ 	.string	"Build cuda_13.0.r13.0/compiler.36424714_0"
        /*0030*/ 	.string	"-arch sm_100 -m 64 "



//--------------------- .note.nv.cuinfo           --------------------------
	.section	.note.nv.cuinfo,"",@"SHT_NOTE"
	.sectionflags	@"SHF_NOTE_NV_CUINFO"
        /*0018*/ 	.short	0x0002
        /*001a*/ 	.short	0x0064
        /*001c*/ 	.short	0x0082
	.zero		2


//--------------------- .nv.info                  --------------------------
	.section	.nv.info,"",@"SHT_CUDA_INFO"
	.align	4


	//----- nvinfo : EIATTR_REGCOUNT
	.align		4
        /*0000*/ 	.byte	0x04, 0x2f
        /*0002*/ 	.short	(.L_1 - .L_0)
	.align		4
.L_0:
        /*0004*/ 	.word	index@(_Z10stencil_2dPiS_)
        /*0008*/ 	.word	0x00000016


	//----- nvinfo : EIATTR_FRAME_SIZE
	.align		4
.L_1:
        /*000c*/ 	.byte	0x04, 0x11
        /*000e*/ 	.short	(.L_3 - .L_2)
	.align		4
.L_2:
        /*0010*/ 	.word	index@(_Z10stencil_2dPiS_)
        /*0014*/ 	.word	0x00000000


	//----- nvinfo : EIATTR_MIN_STACK_SIZE
	.align		4
.L_3:
        /*0018*/ 	.byte	0x04, 0x12
        /*001a*/ 	.short	(.L_5 - .L_4)
	.align		4
.L_4:
        /*001c*/ 	.word	index@(_Z10stencil_2dPiS_)
        /*0020*/ 	.word	0x00000000
.L_5:


//--------------------- .nv.compat                --------------------------
	.section	.nv.compat,"",@"SHT_CUDA_COMPAT_INFO"
	.align	4
        /*0000*/ 	.byte	0x02, 0x09, 0x00, 0x00, 0x02, 0x02, 0x01, 0x00, 0x02, 0x05, 0x05, 0x00, 0x03, 0x07, 0x01, 0x01
        /*0010*/ 	.byte	0x02, 0x03, 0x00, 0x00, 0x02, 0x06, 0x01, 0x00, 0x04, 0x0b, 0x08, 0x00, 0x09, 0x00, 0x00, 0x00
        /*0020*/ 	.byte	0x00, 0x00, 0x00, 0x00


//--------------------- .nv.info._Z10stencil_2dPiS_ --------------------------
	.section	.nv.info._Z10stencil_2dPiS_,"",@"SHT_CUDA_INFO"
	.sectionflags	@""
	.align	4


	//----- nvinfo : EIATTR_CUDA_API_VERSION
	.align		4
        /*0000*/ 	.byte	0x04, 0x37
        /*0002*/ 	.short	(.L_7 - .L_6)
.L_6:
        /*0004*/ 	.word	0x00000082


	//----- nvinfo : EIATTR_KPARAM_INFO
	.align		4
.L_7:
        /*0008*/ 	.byte	0x04, 0x17
        /*000a*/ 	.short	(.L_9 - .L_8)
.L_8:
        /*000c*/ 	.word	0x00000000
        /*0010*/ 	.short	0x0001
        /*0012*/ 	.short	0x0008
        /*0014*/ 	.byte	0x00, 0xf5, 0x21, 0x00


	//----- nvinfo : EIATTR_KPARAM_INFO
	.align		4
.L_9:
        /*0018*/ 	.byte	0x04, 0x17
        /*001a*/ 	.short	(.L_11 - .L_10)
.L_10:
        /*001c*/ 	.word	0x00000000
        /*0020*/ 	.short	0x0000
        /*0022*/ 	.short	0x0000
        /*0024*/ 	.byte	0x00, 0xf5, 0x21, 0x00


	//----- nvinfo : EIATTR_SPARSE_MMA_MASK
	.align		4
.L_11:
        /*0028*/ 	.byte	0x03, 0x50
        /*002a*/ 	.short	0x0000


	//----- nvinfo : EIATTR_MAXREG_COUNT
	.align		4
        /*002c*/ 	.byte	0x03, 0x1b
        /*002e*/ 	.short	0x00ff


	//----- nvinfo : EIATTR_NUM_BARRIERS
	.align		4
        /*0030*/ 	.byte	0x02, 0x4c
        /*0032*/ 	.byte	0x01
	.zero		1


	//----- nvinfo : EIATTR_MERCURY_ISA_VERSION
	.align		4
        /*0034*/ 	.byte	0x03, 0x5f
        /*0036*/ 	.short	0x0101


	//----- nvinfo : EIATTR_VRC_CTA_INIT_COUNT
	.align		4
        /*0038*/ 	.byte	0x02, 0x4a
	.zero		1
	.zero		1


	//----- nvinfo : EIATTR_EXIT_INSTR_OFFSETS
	.align		4
        /*003c*/ 	.byte	0x04, 0x1c
        /*003e*/ 	.short	(.L_13 - .L_12)


	//   ....[0]....
.L_12:
        /*0040*/ 	.word	0x00000310


	//----- nvinfo : EIATTR_CBANK_PARAM_SIZE
	.align		4
.L_13:
        /*0044*/ 	.byte	0x03, 0x19
        /*0046*/ 	.short	0x0010


	//----- nvinfo : EIATTR_PARAM_CBANK
	.align		4
        /*0048*/ 	.byte	0x04, 0x0a
        /*004a*/ 	.short	(.L_15 - .L_14)
	.align		4
.L_14:
        /*004c*/ 	.word	index@(.nv.constant0._Z10stencil_2dPiS_)
        /*0050*/ 	.short	0x0380
        /*0052*/ 	.short	0x0010


	//----- nvinfo : EIATTR_SW_WAR
	.align		4
.L_15:
        /*0054*/ 	.byte	0x04, 0x36
        /*0056*/ 	.short	(.L_17 - .L_16)
.L_16:
        /*0058*/ 	.word	0x00000008
.L_17:


//--------------------- .nv.callgraph             --------------------------
	.section	.nv.callgraph,"",@"SHT_CUDA_CALLGRAPH"
	.align	4
	.sectionentsize	8
	.align		4
        /*0000*/ 	.word	0x00000000
	.align		4
        /*0004*/ 	.word	0xffffffff
	.align		4
        /*0008*/ 	.word	0x00000000
	.align		4
        /*000c*/ 	.word	0xfffffffe
	.align		4
        /*0010*/ 	.word	0x00000000
	.align		4
        /*0014*/ 	.word	0xfffffffd
	.align		4
        /*0018*/ 	.word	0x00000000
	.align		4
        /*001c*/ 	.word	0xfffffffc


//--------------------- .text._Z10stencil_2dPiS_  --------------------------
	.section	.text._Z10stencil_2dPiS_,"ax",@progbits
	.align	128
        .global         _Z10stencil_2dPiS_
        .type           _Z10stencil_2dPiS_,@function
        .size           _Z10stencil_2dPiS_,(.L_x_1 - _Z10stencil_2dPiS_)
        .other          _Z10stencil_2dPiS_,@"STO_CUDA_ENTRY STV_DEFAULT"
_Z10stencil_2dPiS_:
.text._Z10stencil_2dPiS_:
[----:B------:R-:W-:Y:S01]  /*0000*/  LDC R1, c[0x0][0x37c] ;  /* 0x0000df00ff017b82 */ /* 0x000fe20000000800 */
[----:B------:R-:W0:Y:S07]  /*0010*/  S2R R16, SR_TID.X ;  /* 0x0000000000107919 */ /* 0x000e2e0000002100 */
[----:B------:R-:W1:Y:S01]  /*0020*/  LDC R0, c[0x0][0x360] ;  /* 0x0000d800ff007b82 */ /* 0x000e620000000800 */
[----:B------:R-:W2:Y:S01]  /*0030*/  LDCU.64 UR4, c[0x0][0x358] ;  /* 0x00006b00ff0477ac */ /* 0x000ea20008000a00 */
[----:B------:R-:W3:Y:S06]  /*0040*/  S2R R18, SR_TID.Y ;  /* 0x0000000000127919 */ /* 0x000eec0000002200 */
[----:B------:R-:W1:Y:S08]  /*0050*/  S2UR UR6, SR_CTAID.X ;  /* 0x00000000000679c3 */ /* 0x000e700000002500 */
[----:B------:R-:W4:Y:S08]  /*0060*/  S2UR UR7, SR_CTAID.Y ;  /* 0x00000000000779c3 */ /* 0x000f300000002600 */
[----:B------:R-:W4:Y:S01]  /*0070*/  LDC R5, c[0x0][0x364] ;  /* 0x0000d900ff057b82 */ /* 0x000f220000000800 */
[----:B0-----:R-:W-:-:S07]  /*0080*/  ISETP.GT.U32.AND P0, PT, R16, 0x1, PT ;  /* 0x000000011000780c */ /* 0x001fce0003f04070 */
[----:B------:R-:W0:Y:S01]  /*0090*/  LDC.64 R2, c[0x0][0x380] ;  /* 0x0000e000ff027b82 */ /* 0x000e220000000a00 */
[----:B-1----:R-:W-:Y:S01]  /*00a0*/  IMAD R0, R0, UR6, R16 ;  /* 0x0000000600007c24 */ /* 0x002fe2000f8e0210 */
[----:B---3--:R-:W-:Y:S01]  /*00b0*/  ISETP.GT.U32.AND P1, PT, R18, 0x1, PT ;  /* 0x000000011200780c */ /* 0x008fe20003f24070 */
[----:B----4-:R-:W-:-:S04]  /*00c0*/  IMAD R5, R5, UR7, R18 ;  /* 0x0000000705057c24 */ /* 0x010fc8000f8e0212 */
[----:B------:R-:W-:-:S04]  /*00d0*/  IMAD R0, R5, 0x44, R0 ;  /* 0x0000004405007824 */ /* 0x000fc800078e0200 */
[----:B0-----:R-:W-:-:S05]  /*00e0*/  IMAD.WIDE R2, R0, 0x4, R2 ;  /* 0x0000000400027825 */ /* 0x001fca00078e0202 */
[----:B--2---:R-:W2:Y:S04]  /*00f0*/  LDG.E R4, desc[UR4][R2.64] ;  /* 0x0000000402047981 */ /* 0x004ea8000c1e1900 */
[----:B------:R-:W3:Y:S04]  /*0100*/  @!P0 LDG.E R8, desc[UR4][R2.64+-0x8] ;  /* 0xfffff80402088981 */ /* 0x000ee8000c1e1900 */
[----:B------:R-:W4:Y:S04]  /*0110*/  @!P0 LDG.E R10, desc[UR4][R2.64+0x80] ;  /* 0x00008004020a8981 */ /* 0x000f28000c1e1900 */
[----:B------:R-:W5:Y:S04]  /*0120*/  @!P1 LDG.E R12, desc[UR4][R2.64+-0x220] ;  /* 0xfffde004020c9981 */ /* 0x000f68000c1e1900 */
[----:B------:R0:W5:Y:S01]  /*0130*/  @!P1 LDG.E R14, desc[UR4][R2.64+0x2200] ;  /* 0x00220004020e9981 */ /* 0x000162000c1e1900 */
[----:B------:R-:W-:Y:S01]  /*0140*/  MOV R5, 0x400 ;  /* 0x0000040000057802 */ /* 0x000fe20000000f00 */
[----:B------:R-:W1:Y:S01]  /*0150*/  S2R R6, SR_CgaCtaId ;  /* 0x0000000000067919 */ /* 0x000e620000008800 */
[----:B0-----:R-:W0:Y:S02]  /*0160*/  LDC.64 R2, c[0x0][0x388] ;  /* 0x0000e200ff027b82 */ /* 0x001e240000000a00 */
[----:B0-----:R-:W-:Y:S01]  /*0170*/  IMAD.WIDE R2, R0, 0x4, R2 ;  /* 0x0000000400027825 */ /* 0x001fe200078e0202 */
[----:B-1----:R-:W-:-:S05]  /*0180*/  LEA R5, R6, R5, 0x18 ;  /* 0x0000000506057211 */ /* 0x002fca00078ec0ff */
[--C-:B------:R-:W-:Y:S02]  /*0190*/  IMAD R6, R16, 0x90, R5.reuse ;  /* 0x0000009010067824 */ /* 0x100fe400078e0205 */
[----:B------:R-:W-:-:S03]  /*01a0*/  IMAD R7, R18, 0x4, R5 ;  /* 0x0000000412077824 */ /* 0x000fc600078e0205 */
[----:B------:R-:W-:Y:S01]  /*01b0*/  LEA R5, R18, R6, 0x2 ;  /* 0x0000000612057211 */ /* 0x000fe200078e10ff */
[----:B------:R-:W-:-:S04]  /*01c0*/  IMAD R7, R16, 0x90, R7 ;  /* 0x0000009010077824 */ /* 0x000fc800078e0207 */
[----:B--2---:R-:W-:Y:S04]  /*01d0*/  STS [R5+0x128], R4 ;  /* 0x0001280405007388 */ /* 0x004fe80000000800 */
[----:B---3--:R-:W-:Y:S04]  /*01e0*/  @!P0 STS [R5+0x8], R8 ;  /* 0x0000080805008388 */ /* 0x008fe80000000800 */
[----:B----4-:R-:W-:Y:S04]  /*01f0*/  @!P0 STS [R5+0x1328], R10 ;  /* 0x0013280a05008388 */ /* 0x010fe80000000800 */
[----:B-----5:R-:W-:Y:S04]  /*0200*/  @!P1 STS [R5+0x120], R12 ;  /* 0x0001200c05009388 */ /* 0x020fe80000000800 */
[----:B------:R-:W-:Y:S01]  /*0210*/  @!P1 STS [R5+0x1a8], R14 ;  /* 0x0001a80e05009388 */ /* 0x000fe20000000800 */
[----:B------:R-:W-:Y:S06]  /*0220*/  BAR.SYNC.DEFER_BLOCKING 0x0 ;  /* 0x0000000000007b1d */ /* 0x000fec0000010000 */
[----:B------:R-:W-:Y:S04]  /*0230*/  LDS R6, [R7+0x8] ;  /* 0x0000080007067984 */ /* 0x000fe80000000800 */
[----:B------:R-:W-:Y:S04]  /*0240*/  LDS R9, [R5+0x120] ;  /* 0x0001200005097984 */ /* 0x000fe80000000800 */
[----:B------:R-:W0:Y:S04]  /*0250*/  LDS R11, [R7+0x98] ;  /* 0x00009800070b7984 */ /* 0x000e280000000800 */
[----:B------:R-:W-:Y:S04]  /*0260*/  LDS R13, [R5+0x124] ;  /* 0x00012400050d7984 */ /* 0x000fe80000000800 */
[----:B------:R-:W1:Y:S04]  /*0270*/  LDS R15, [R7+0x1b8] ;  /* 0x0001b800070f7984 */ /* 0x000e680000000800 */
[----:B------:R-:W-:Y:S04]  /*0280*/  LDS R4, [R7+0x248] ;  /* 0x0002480007047984 */ /* 0x000fe80000000800 */
[----:B------:R-:W2:Y:S04]  /*0290*/  LDS R17, [R5+0x12c] ;  /* 0x00012c0005117984 */ /* 0x000ea80000000800 */
[----:B------:R-:W-:Y:S04]  /*02a0*/  LDS R19, [R5+0x130] ;  /* 0x0001300005137984 */ /* 0x000fe80000000800 */
[----:B------:R-:W3:Y:S01]  /*02b0*/  LDS R8, [R5+0x128] ;  /* 0x0001280005087984 */ /* 0x000ee20000000800 */
[----:B0-----:R-:W-:-:S04]  /*02c0*/  IADD3 R6, PT, PT, R11, R6, R9 ;  /* 0x000000060b067210 */ /* 0x001fc80007ffe009 */
[----:B-1----:R-:W-:-:S04]  /*02d0*/  IADD3 R6, PT, PT, R15, R6, R13 ;  /* 0x000000060f067210 */ /* 0x002fc80007ffe00d */
[----:B--2---:R-:W-:-:S04]  /*02e0*/  IADD3 R4, PT, PT, R4, R6, R17 ;  /* 0x0000000604047210 */ /* 0x004fc80007ffe011 */
[----:B---3--:R-:W-:-:S05]  /*02f0*/  IADD3 R19, PT, PT, R8, R4, R19 ;  /* 0x0000000408137210 */ /* 0x008fca0007ffe013 */
[----:B------:R-:W-:Y:S01]  /*0300*/  STG.E desc[UR4][R2.64], R19 ;  /* 0x0000001302007986 */ /* 0x000fe2000c101904 */
[----:B------:R-:W-:Y:S05]  /*0310*/  EXIT ;  /* 0x000000000000794d */ /* 0x000fea0003800000 */
.L_x_0:
[----:B------:R-:W-:-:S00]  /*0320*/  BRA `(.L_x_0) ;  /* 0xfffffffc00fc7947 */ /* 0x000fc0000383ffff */
[----:B------:R-:W-:-:S00]  /*0330*/  NOP ;  /* 0x0000000000007918 */ /* 0x000fc00000000000 */
        /* <DEDUP_REMOVED lines=12> */
.L_x_1:


//--------------------- .nv.shared._Z10stencil_2dPiS_ --------------------------
	.section	.nv.shared._Z10stencil_2dPiS_,"aw",@nobits
	.sectionflags	@""
	.align	4
.nv.shared._Z10stencil_2dPiS_:
	.zero		6208


//--------------------- .nv.shared.reserved.0     --------------------------
	.section	.nv.shared.reserved.0,"aw",@nobits
	.weak		__nv_reservedSMEM_offset_0_alias
	.size		__nv_reservedSMEM_offset_0_alias, 0, 64
	.other		__nv_reservedSMEM_offset_0_alias,@"STO_CUDA_RESERVED_SHARED STV_DEFAULT"
__nv_reservedSMEM_offset_0_alias:
	.zero		0
	.zero		64


//--------------------- .nv.constant0._Z10stencil_2dPiS_ --------------------------
	.section	.nv.constant0._Z10stencil_2dPiS_,"a",@progbits
	.sectionflags	@""
	.align	4
.nv.constant0._Z10stencil_2dPiS_:
	.zero		912


//--------------------- SYMBOLS --------------------------

	.type		.nv.reservedSmem.offset0,@object
	.size		.nv.reservedSmem.offset0,0x4
	.type		.nv.reservedSmem.cap,@object
	.size		.nv.reservedSmem.cap,0x4
